	.headerflags	@"EF_CUDA_TEXMODE_UNIFIED EF_CUDA_64BIT_ADDRESS EF_CUDA_ACCELERATORS EF_CUDA_SM90 EF_CUDA_VIRTUAL_SM(EF_CUDA_SM90)"
	.elftype	@"ET_EXEC"


//--------------------- .nv.info                  --------------------------
	.section	.nv.info,"",@"SHT_CUDA_INFO"
	.align	4


	//----- nvinfo : EIATTR_REGCOUNT
	.align		4
        /*0000*/ 	.byte	0x04, 0x2f
        /*0002*/ 	.short	(.L_1 - .L_0)
	.align		4
.L_0:
        /*0004*/ 	.word	index@(triton_poi_fused_cat_22)
        /*0008*/ 	.word	0x00000016


	//----- nvinfo : EIATTR_MIN_STACK_SIZE
	.align		4
.L_1:
        /*000c*/ 	.byte	0x04, 0x12
        /*000e*/ 	.short	(.L_3 - .L_2)
	.align		4
.L_2:
        /*0010*/ 	.word	index@(triton_poi_fused_cat_22)
        /*0014*/ 	.word	0x00000000


	//----- nvinfo : EIATTR_FRAME_SIZE
	.align		4
.L_3:
        /*0018*/ 	.byte	0x04, 0x11
        /*001a*/ 	.short	(.L_5 - .L_4)
	.align		4
.L_4:
        /*001c*/ 	.word	index@(triton_poi_fused_cat_22)
        /*0020*/ 	.word	0x00000000


	//----- nvinfo : EIATTR_MIN_STACK_SIZE
	.align		4
.L_5:
        /*0024*/ 	.byte	0x04, 0x12
        /*0026*/ 	.short	(.L_7 - .L_6)
	.align		4
.L_6:
        /*0028*/ 	.word	index@(triton_poi_fused_cat_22)
        /*002c*/ 	.word	0x00000000
.L_7:


//--------------------- .nv.info.triton_poi_fused_cat_22 --------------------------
	.section	.nv.info.triton_poi_fused_cat_22,"",@"SHT_CUDA_INFO"
	.sectionflags	@""
	.align	4


	//----- nvinfo : EIATTR_CUDA_API_VERSION
	.align		4
        /*0000*/ 	.byte	0x04, 0x37
        /*0002*/ 	.short	(.L_9 - .L_8)
.L_8:
        /*0004*/ 	.word	0x0000007c


	//----- nvinfo : EIATTR_KPARAM_INFO
	.align		4
.L_9:
        /*0008*/ 	.byte	0x04, 0x17
        /*000a*/ 	.short	(.L_11 - .L_10)
.L_10:
        /*000c*/ 	.word	0x00000000
        /*0010*/ 	.short	0x0005
        /*0012*/ 	.short	0x0028
        /*0014*/ 	.byte	0x00, 0xf0, 0x11, 0x00


	//----- nvinfo : EIATTR_KPARAM_INFO
	.align		4
.L_11:
        /*0018*/ 	.byte	0x04, 0x17
        /*001a*/ 	.short	(.L_13 - .L_12)
.L_12:
        /*001c*/ 	.word	0x00000000
        /*0020*/ 	.short	0x0004
        /*0022*/ 	.short	0x0020
        /*0024*/ 	.byte	0x00, 0xf4, 0x21, 0x00


	//----- nvinfo : EIATTR_KPARAM_INFO
	.align		4
.L_13:
        /*0028*/ 	.byte	0x04, 0x17
        /*002a*/ 	.short	(.L_15 - .L_14)
.L_14:
        /*002c*/ 	.word	0x00000000
        /*0030*/ 	.short	0x0003
        /*0032*/ 	.short	0x0018
        /*0034*/ 	.byte	0x00, 0xf4, 0x21, 0x00


	//----- nvinfo : EIATTR_KPARAM_INFO
	.align		4
.L_15:
        /*0038*/ 	.byte	0x04, 0x17
        /*003a*/ 	.short	(.L_17 - .L_16)
.L_16:
        /*003c*/ 	.word	0x00000000
        /*0040*/ 	.short	0x0002
        /*0042*/ 	.short	0x0010
        /*0044*/ 	.byte	0x00, 0xf4, 0x21, 0x00


	//----- nvinfo : EIATTR_KPARAM_INFO
	.align		4
.L_17:
        /*0048*/ 	.byte	0x04, 0x17
        /*004a*/ 	.short	(.L_19 - .L_18)
.L_18:
        /*004c*/ 	.word	0x00000000
        /*0050*/ 	.short	0x0001
        /*0052*/ 	.short	0x0008
        /*0054*/ 	.byte	0x00, 0xf4, 0x21, 0x00


	//----- nvinfo : EIATTR_KPARAM_INFO
	.align		4
.L_19:
        /*0058*/ 	.byte	0x04, 0x17
        /*005a*/ 	.short	(.L_21 - .L_20)
.L_20:
        /*005c*/ 	.word	0x00000000
        /*0060*/ 	.short	0x0000
        /*0062*/ 	.short	0x0000
        /*0064*/ 	.byte	0x00, 0xf4, 0x21, 0x00


	//----- nvinfo : EIATTR_SPARSE_MMA_MASK
	.align		4
.L_21:
        /*0068*/ 	.byte	0x03, 0x50
        /*006a*/ 	.short	0x0000


	//----- nvinfo : EIATTR_MAXREG_COUNT
	.align		4
        /*006c*/ 	.byte	0x03, 0x1b
        /*006e*/ 	.short	0x00ff


	//----- nvinfo : EIATTR_EXIT_INSTR_OFFSETS
	.align		4
        /*0070*/ 	.byte	0x04, 0x1c
        /*0072*/ 	.short	(.L_23 - .L_22)


	//   ....[0]....
.L_22:
        /*0074*/ 	.word	0x00000490


	//   ....[1]....
        /*0078*/ 	.word	0x000004b0


	//----- nvinfo : EIATTR_REQNTID
	.align		4
.L_23:
        /*007c*/ 	.byte	0x04, 0x10
        /*007e*/ 	.short	(.L_25 - .L_24)
.L_24:
        /*0080*/ 	.word	0x00000100
        /*0084*/ 	.word	0x00000001
        /*0088*/ 	.word	0x00000001


	//----- nvinfo : EIATTR_CBANK_PARAM_SIZE
	.align		4
.L_25:
        /*008c*/ 	.byte	0x03, 0x19
        /*008e*/ 	.short	0x002c


	//----- nvinfo : EIATTR_PARAM_CBANK
	.align		4
        /*0090*/ 	.byte	0x04, 0x0a
        /*0092*/ 	.short	(.L_27 - .L_26)
	.align		4
.L_26:
        /*0094*/ 	.word	index@(.nv.constant0.triton_poi_fused_cat_22)
        /*0098*/ 	.short	0x0210
        /*009a*/ 	.short	0x002c


	//----- nvinfo : EIATTR_SW_WAR
	.align		4
.L_27:
        /*009c*/ 	.byte	0x04, 0x36
        /*009e*/ 	.short	(.L_29 - .L_28)
.L_28:
        /*00a0*/ 	.word	0x00000008
.L_29:


//--------------------- .nv.callgraph             --------------------------
	.section	.nv.callgraph,"",@"SHT_CUDA_CALLGRAPH"
	.align	4
	.sectionentsize	8
	.align		4
        /*0000*/ 	.word	0x00000000
	.align		4
        /*0004*/ 	.word	0xffffffff
	.align		4
        /*0008*/ 	.word	0x00000000
	.align		4
        /*000c*/ 	.word	0xfffffffe
	.align		4
        /*0010*/ 	.word	0x00000000
	.align		4
        /*0014*/ 	.word	0xfffffffd
	.align		4
        /*0018*/ 	.word	0x00000000
	.align		4
        /*001c*/ 	.word	0xfffffffc


//--------------------- .text.triton_poi_fused_cat_22 --------------------------
	.section	.text.triton_poi_fused_cat_22,"ax",@progbits
	.align	128
        .global         triton_poi_fused_cat_22
        .type           triton_poi_fused_cat_22,@function
        .size           triton_poi_fused_cat_22,(.L_x_1 - triton_poi_fused_cat_22)
        .other          triton_poi_fused_cat_22,@"STO_CUDA_ENTRY STV_DEFAULT"
triton_poi_fused_cat_22:
.text.triton_poi_fused_cat_22:
[----:B------:R-:W0:Y:S02]  /*0000*/  LDC R1, c[0x0][0x28] ;  /* 0x00000a00ff017b82 */ /* 0x000e240000000800 */
[----:B------:R-:W1:Y:S01]  /*0010*/  S2R R0, SR_TID.X ;  /* 0x0000000000007919 */ /* 0x000e620000002100 */
[----:B------:R-:W2:Y:S01]  /*0020*/  LDC.64 R10, c[0x0][0x210] ;  /* 0x00008400ff0a7b82 */ /* 0x000ea20000000a00 */
[----:B------:R-:W-:Y:S01]  /*0030*/  ULDC.64 UR4, c[0x0][0x220] ;  /* 0x0000880000047ab9 */ /* 0x000fe20000000a00 */
[----:B------:R-:W3:Y:S06]  /*0040*/  S2R R3, SR_CTAID.X ;  /* 0x0000000000037919 */ /* 0x000eec0000002500 */
[----:B------:R-:W4:Y:S08]  /*0050*/  LDC.64 R4, c[0x0][0x218] ;  /* 0x00008600ff047b82 */ /* 0x000f300000000a00 */
[----:B------:R-:W5:Y:S01]  /*0060*/  LDC.64 R6, c[0x0][0x228] ;  /* 0x00008a00ff067b82 */ /* 0x000f620000000a00 */
[----:B-1----:R-:W-:-:S05]  /*0070*/  IMAD.SHL.U32 R0, R0, 0x2, RZ ;  /* 0x0000000200007824 */ /* 0x002fca00078e00ff */
[----:B------:R-:W-:-:S05]  /*0080*/  LOP3.LUT R0, R0, 0x1fe, RZ, 0xc0, !PT ;  /* 0x000001fe00007812 */ /* 0x000fca00078ec0ff */
[----:B---3--:R-:W-:-:S04]  /*0090*/  IMAD R0, R3, 0x200, R0 ;  /* 0x0000020003007824 */ /* 0x008fc800078e0200 */
[C---:B------:R-:W-:Y:S01]  /*00a0*/  IMAD.HI R2, R0.reuse, 0x2aaaaaab, RZ ;  /* 0x2aaaaaab00027827 */ /* 0x040fe200078e02ff */
[----:B------:R-:W-:-:S04]  /*00b0*/  ISETP.GE.AND P0, PT, R0, 0x168600, PT ;  /* 0x001686000000780c */ /* 0x000fc80003f06270 */
[----:B------:R-:W-:-:S04]  /*00c0*/  SHF.R.U32.HI R3, RZ, 0x1f, R2 ;  /* 0x0000001fff037819 */ /* 0x000fc80000011602 */
[----:B------:R-:W-:-:S05]  /*00d0*/  LEA.HI.SX32 R3, R2, R3, 0x1a ;  /* 0x0000000302037211 */ /* 0x000fca00078fd2ff */
[C---:B------:R-:W-:Y:S02]  /*00e0*/  IMAD R15, R3.reuse, -0x180, R0 ;  /* 0xfffffe80030f7824 */ /* 0x040fe400078e0200 */
[----:B------:R-:W-:-:S03]  /*00f0*/  IMAD R8, R3, 0xc0, RZ ;  /* 0x000000c003087824 */ /* 0x000fc600078e02ff */
[C---:B------:R-:W-:Y:S01]  /*0100*/  ISETP.GE.AND P1, PT, R15.reuse, 0xc0, PT ;  /* 0x000000c00f00780c */ /* 0x040fe20003f26270 */
[--C-:B------:R-:W-:Y:S01]  /*0110*/  IMAD.IADD R3, R15, 0x1, R8.reuse ;  /* 0x000000010f037824 */ /* 0x100fe200078e0208 */
[----:B------:R-:W-:Y:S02]  /*0120*/  SHF.R.S32.HI R12, RZ, 0x1f, R8 ;  /* 0x0000001fff0c7819 */ /* 0x000fe40000011408 */
[----:B------:R-:W-:Y:S01]  /*0130*/  ISETP.LT.AND P2, PT, R0, 0x168600, !P1 ;  /* 0x001686000000780c */ /* 0x000fe20004f41270 */
[----:B--2---:R-:W-:Y:S01]  /*0140*/  IMAD.WIDE R10, R3, 0x4, R10 ;  /* 0x00000004030a7825 */ /* 0x004fe200078e020a */
[----:B------:R-:W-:Y:S02]  /*0150*/  IADD3 R14, P3, R15, R8, RZ ;  /* 0x000000080f0e7210 */ /* 0x000fe40007f7e0ff */
[----:B------:R-:W-:Y:S02]  /*0160*/  CS2R R2, SRZ ;  /* 0x0000000000027805 */ /* 0x000fe4000001ff00 */
[----:B------:R-:W-:-:S02]  /*0170*/  CS2R R8, SRZ ;  /* 0x0000000000087805 */ /* 0x000fc4000001ff00 */
[C---:B------:R-:W-:Y:S01]  /*0180*/  LEA.HI.X.SX32 R17, R15.reuse, R12, 0x1, P3 ;  /* 0x0000000c0f117211 */ /* 0x040fe200018f0eff */
[C---:B----4-:R-:W-:Y:S01]  /*0190*/  IMAD.WIDE R12, R15.reuse, 0x4, R4 ;  /* 0x000000040f0c7825 */ /* 0x050fe200078e0204 */
[C---:B------:R-:W-:Y:S02]  /*01a0*/  LEA R16, P4, R14.reuse, UR4, 0x2 ;  /* 0x000000040e107c11 */ /* 0x040fe4000f8810ff */
[C---:B------:R-:W-:Y:S02]  /*01b0*/  ISETP.GT.AND P3, PT, R15.reuse, 0xbf, !P0 ;  /* 0x000000bf0f00780c */ /* 0x040fe40004764270 */
[----:B------:R-:W-:Y:S01]  /*01c0*/  LEA.HI.X R17, R14, UR5, R17, 0x2, P4 ;  /* 0x000000050e117c11 */ /* 0x000fe2000a0f1411 */
[----:B------:R-:W-:Y:S01]  /*01d0*/  ULDC.64 UR4, c[0x0][0x208] ;  /* 0x0000820000047ab9 */ /* 0x000fe20000000a00 */
[----:B-----5:R-:W-:Y:S01]  /*01e0*/  IMAD.WIDE R14, R15, 0x4, R6 ;  /* 0x000000040f0e7825 */ /* 0x020fe200078e0206 */
[----:B------:R-:W2:Y:S01]  /*01f0*/  @P2 LDG.E.EL.64 R2, desc[UR4][R12.64] ;  /* 0x000000040c022981 */ /* 0x000ea2000c2e1b00 */
[----:B------:R-:W-:-:S03]  /*0200*/  CS2R R6, SRZ ;  /* 0x0000000000067805 */ /* 0x000fc6000001ff00 */
[----:B------:R-:W3:Y:S01]  /*0210*/  @P2 LDG.E.EL.64 R8, desc[UR4][R10.64] ;  /* 0x000000040a082981 */ /* 0x000ee2000c2e1b00 */
[----:B------:R-:W-:-:S03]  /*0220*/  CS2R R4, SRZ ;  /* 0x0000000000047805 */ /* 0x000fc6000001ff00 */
[----:B------:R-:W4:Y:S04]  /*0230*/  @P3 LDG.E.EL.64 R6, desc[UR4][R16.64+-0x300] ;  /* 0xfffd000410063981 */ /* 0x000f28000c2e1b00 */
[----:B------:R-:W5:Y:S01]  /*0240*/  @P3 LDG.E.EL.64 R4, desc[UR4][R14.64+-0x300] ;  /* 0xfffd00040e043981 */ /* 0x000f62000c2e1b00 */
[----:B--2---:R-:W-:Y:S02]  /*0250*/  SEL R19, R2, RZ, P2 ;  /* 0x000000ff02137207 */ /* 0x004fe40001000000 */
[----:B---3--:R-:W-:Y:S02]  /*0260*/  SEL R2, R8, RZ, P2 ;  /* 0x000000ff08027207 */ /* 0x008fe40001000000 */
[----:B------:R-:W-:Y:S02]  /*0270*/  SEL R3, R3, RZ, P2 ;  /* 0x000000ff03037207 */ /* 0x000fe40001000000 */
[----:B------:R-:W-:Y:S01]  /*0280*/  SEL R8, R9, RZ, P2 ;  /* 0x000000ff09087207 */ /* 0x000fe20001000000 */
[----:B------:R-:W-:-:S04]  /*0290*/  FADD R2, R2, R19 ;  /* 0x0000001302027221 */ /* 0x000fc80000000000 */
[----:B------:R-:W-:Y:S01]  /*02a0*/  FADD R8, R8, R3 ;  /* 0x0000000308087221 */ /* 0x000fe20000000000 */
[----:B----4-:R-:W-:Y:S02]  /*02b0*/  SEL R3, R6, RZ, P3 ;  /* 0x000000ff06037207 */ /* 0x010fe40001800000 */
[----:B-----5:R-:W-:Y:S02]  /*02c0*/  SEL R4, R4, RZ, P3 ;  /* 0x000000ff04047207 */ /* 0x020fe40001800000 */
[----:B------:R-:W-:Y:S02]  /*02d0*/  SEL R6, R7, RZ, P3 ;  /* 0x000000ff07067207 */ /* 0x000fe40001800000 */
[C---:B------:R-:W-:Y:S02]  /*02e0*/  FSETP.GTU.AND P2, PT, R2.reuse, RZ, PT ;  /* 0x000000ff0200720b */ /* 0x040fe40003f4c000 */
[----:B------:R-:W-:Y:S01]  /*02f0*/  SEL R5, R5, RZ, P3 ;  /* 0x000000ff05057207 */ /* 0x000fe20001800000 */
[----:B------:R-:W-:Y:S01]  /*0300*/  FADD R4, R3, R4 ;  /* 0x0000000403047221 */ /* 0x000fe20000000000 */
[----:B------:R-:W-:-:S02]  /*0310*/  FSEL R7, R2, RZ, P2 ;  /* 0x000000ff02077208 */ /* 0x000fc40001000000 */
[----:B------:R-:W-:Y:S01]  /*0320*/  FSETP.GTU.AND P2, PT, R8, RZ, PT ;  /* 0x000000ff0800720b */ /* 0x000fe20003f4c000 */
[----:B------:R-:W-:Y:S01]  /*0330*/  FADD R5, R6, R5 ;  /* 0x0000000506057221 */ /* 0x000fe20000000000 */
[----:B------:R-:W-:Y:S01]  /*0340*/  FSETP.GEU.AND P5, PT, R7, 6, PT ;  /* 0x40c000000700780b */ /* 0x000fe20003fae000 */
[----:B------:R-:W1:Y:S01]  /*0350*/  LDC.64 R2, c[0x0][0x230] ;  /* 0x00008c00ff027b82 */ /* 0x000e620000000a00 */
[----:B------:R-:W-:Y:S02]  /*0360*/  FSEL R8, R8, RZ, P2 ;  /* 0x000000ff08087208 */ /* 0x000fe40001000000 */
[----:B------:R-:W-:Y:S02]  /*0370*/  FSETP.GTU.AND P3, PT, R4, RZ, PT ;  /* 0x000000ff0400720b */ /* 0x000fe40003f6c000 */
[----:B------:R-:W-:Y:S02]  /*0380*/  FSETP.GTU.AND P2, PT, R5, RZ, PT ;  /* 0x000000ff0500720b */ /* 0x000fe40003f4c000 */
[----:B------:R-:W-:-:S02]  /*0390*/  FSETP.GEU.AND P4, PT, R8, 6, PT ;  /* 0x40c000000800780b */ /* 0x000fc40003f8e000 */
[----:B------:R-:W-:Y:S02]  /*03a0*/  FSEL R4, R4, RZ, P3 ;  /* 0x000000ff04047208 */ /* 0x000fe40001800000 */
[----:B------:R-:W-:Y:S02]  /*03b0*/  FSEL R5, R5, RZ, P2 ;  /* 0x000000ff05057208 */ /* 0x000fe40001000000 */
[----:B------:R-:W-:Y:S02]  /*03c0*/  FSETP.NAN.AND P6, PT, R7, R7, PT ;  /* 0x000000070700720b */ /* 0x000fe40003fc8000 */
[----:B------:R-:W-:Y:S02]  /*03d0*/  FSETP.GEU.AND P2, PT, R4, 6, PT ;  /* 0x40c000000400780b */ /* 0x000fe40003f4e000 */
[----:B------:R-:W-:Y:S02]  /*03e0*/  FSETP.GEU.AND P3, PT, R5, 6, PT ;  /* 0x40c000000500780b */ /* 0x000fe40003f6e000 */
[----:B------:R-:W-:-:S02]  /*03f0*/  @P5 FSEL R7, R7, 6, P6 ;  /* 0x40c0000007075808 */ /* 0x000fc40003000000 */
[----:B------:R-:W-:-:S04]  /*0400*/  FSETP.NAN.AND P5, PT, R8, R8, PT ;  /* 0x000000080800720b */ /* 0x000fc80003fa8000 */
[----:B------:R-:W-:Y:S02]  /*0410*/  @P4 FSEL R8, R8, 6, P5 ;  /* 0x40c0000008084808 */ /* 0x000fe40002800000 */
[C---:B------:R-:W-:Y:S02]  /*0420*/  FSETP.NAN.AND P4, PT, R4.reuse, R4, PT ;  /* 0x000000040400720b */ /* 0x040fe40003f88000 */
[C---:B------:R-:W-:Y:S02]  /*0430*/  FSETP.NAN.AND P5, PT, R5.reuse, R5, PT ;  /* 0x000000050500720b */ /* 0x040fe40003fa8000 */
[----:B------:R-:W-:Y:S02]  /*0440*/  @P2 FSEL R4, R4, 6, P4 ;  /* 0x40c0000004042808 */ /* 0x000fe40002000000 */
[----:B------:R-:W-:Y:S01]  /*0450*/  @P3 FSEL R5, R5, 6, P5 ;  /* 0x40c0000005053808 */ /* 0x000fe20002800000 */
[----:B-1----:R-:W-:Y:S01]  /*0460*/  IMAD.WIDE R2, R0, 0x4, R2 ;  /* 0x0000000400027825 */ /* 0x002fe200078e0202 */
[----:B------:R-:W-:-:S02]  /*0470*/  FSEL R4, R7, R4, !P1 ;  /* 0x0000000407047208 */ /* 0x000fc40004800000 */
[----:B------:R-:W-:Y:S01]  /*0480*/  FSEL R5, R8, R5, !P1 ;  /* 0x0000000508057208 */ /* 0x000fe20004800000 */
[----:B------:R-:W-:Y:S06]  /*0490*/  @P0 EXIT ;  /* 0x000000000000094d */ /* 0x000fec0003800000 */
[----:B------:R-:W-:Y:S01]  /*04a0*/  STG.E.64 desc[UR4][R2.64], R4 ;  /* 0x0000000402007986 */ /* 0x000fe2000c101b04 */
[----:B------:R-:W-:Y:S05]  /*04b0*/  EXIT ;  /* 0x000000000000794d */ /* 0x000fea0003800000 */
.L_x_0:
[----:B------:R-:W-:-:S00]  /*04c0*/  BRA `(.L_x_0) ;  /* 0xfffffffc00fc7947 */ /* 0x000fc0000383ffff */
[----:B------:R-:W-:-:S00]  /*04d0*/  NOP ;  /* 0x0000000000007918 */ /* 0x000fc00000000000 */
        /* <DEDUP_REMOVED lines=10> */
.L_x_1:


//--------------------- .nv.constant0.triton_poi_fused_cat_22 --------------------------
	.section	.nv.constant0.triton_poi_fused_cat_22,"a",@progbits
	.sectionflags	@""
	.align	4
.nv.constant0.triton_poi_fused_cat_22:
	.zero		572
